//
// Generated by NVIDIA NVVM Compiler
//
// Compiler Build ID: CL-36424714
// Cuda compilation tools, release 13.0, V13.0.88
// Based on NVVM 20.0.0
//

.version 9.0
.target sm_100
.address_size 64

	// .globl	_Z13findMinKernelPiS_ii

.visible .entry _Z13findMinKernelPiS_ii(
	.param .u64 .ptr .align 1 _Z13findMinKernelPiS_ii_param_0,
	.param .u64 .ptr .align 1 _Z13findMinKernelPiS_ii_param_1,
	.param .u32 _Z13findMinKernelPiS_ii_param_2,
	.param .u32 _Z13findMinKernelPiS_ii_param_3
)
{
	.reg .pred 	%p<40>;
	.reg .b32 	%r<137>;
	.reg .b64 	%rd<24>;

	ld.param.u64 	%rd11, [_Z13findMinKernelPiS_ii_param_0];
	ld.param.u64 	%rd10, [_Z13findMinKernelPiS_ii_param_1];
	ld.param.u32 	%r29, [_Z13findMinKernelPiS_ii_param_2];
	ld.param.u32 	%r30, [_Z13findMinKernelPiS_ii_param_3];
	cvta.to.global.u64 	%rd1, %rd11;
	mov.u32 	%r31, %ctaid.x;
	mov.u32 	%r32, %ntid.x;
	mov.u32 	%r33, %tid.x;
	mad.lo.s32 	%r34, %r31, %r32, %r33;
	setp.ge.s32 	%p1, %r34, %r30;
	@%p1 bra 	$L__BB0_16;
	setp.lt.s32 	%p2, %r30, 1;
	mov.b64 	%rd23, 0;
	@%p2 bra 	$L__BB0_15;
	and.b32  	%r1, %r30, 15;
	setp.lt.u32 	%p3, %r30, 16;
	mov.b32 	%r129, 0;
	mov.u32 	%r136, %r129;
	@%p3 bra 	$L__BB0_5;
	and.b32  	%r129, %r30, 2147483632;
	neg.s32 	%r123, %r129;
	add.s64 	%rd21, %rd1, 32;
	mov.b32 	%r136, 0;
$L__BB0_4:
	.pragma "nounroll";
	ld.global.u32 	%r38, [%rd21+-32];
	setp.lt.s32 	%p4, %r38, %r29;
	selp.u32 	%r39, 1, 0, %p4;
	add.s32 	%r40, %r136, %r39;
	ld.global.u32 	%r41, [%rd21+-28];
	setp.lt.s32 	%p5, %r41, %r29;
	selp.u32 	%r42, 1, 0, %p5;
	add.s32 	%r43, %r40, %r42;
	ld.global.u32 	%r44, [%rd21+-24];
	setp.lt.s32 	%p6, %r44, %r29;
	selp.u32 	%r45, 1, 0, %p6;
	add.s32 	%r46, %r43, %r45;
	ld.global.u32 	%r47, [%rd21+-20];
	setp.lt.s32 	%p7, %r47, %r29;
	selp.u32 	%r48, 1, 0, %p7;
	add.s32 	%r49, %r46, %r48;
	ld.global.u32 	%r50, [%rd21+-16];
	setp.lt.s32 	%p8, %r50, %r29;
	selp.u32 	%r51, 1, 0, %p8;
	add.s32 	%r52, %r49, %r51;
	ld.global.u32 	%r53, [%rd21+-12];
	setp.lt.s32 	%p9, %r53, %r29;
	selp.u32 	%r54, 1, 0, %p9;
	add.s32 	%r55, %r52, %r54;
	ld.global.u32 	%r56, [%rd21+-8];
	setp.lt.s32 	%p10, %r56, %r29;
	selp.u32 	%r57, 1, 0, %p10;
	add.s32 	%r58, %r55, %r57;
	ld.global.u32 	%r59, [%rd21+-4];
	setp.lt.s32 	%p11, %r59, %r29;
	selp.u32 	%r60, 1, 0, %p11;
	add.s32 	%r61, %r58, %r60;
	ld.global.u32 	%r62, [%rd21];
	setp.lt.s32 	%p12, %r62, %r29;
	selp.u32 	%r63, 1, 0, %p12;
	add.s32 	%r64, %r61, %r63;
	ld.global.u32 	%r65, [%rd21+4];
	setp.lt.s32 	%p13, %r65, %r29;
	selp.u32 	%r66, 1, 0, %p13;
	add.s32 	%r67, %r64, %r66;
	ld.global.u32 	%r68, [%rd21+8];
	setp.lt.s32 	%p14, %r68, %r29;
	selp.u32 	%r69, 1, 0, %p14;
	add.s32 	%r70, %r67, %r69;
	ld.global.u32 	%r71, [%rd21+12];
	setp.lt.s32 	%p15, %r71, %r29;
	selp.u32 	%r72, 1, 0, %p15;
	add.s32 	%r73, %r70, %r72;
	ld.global.u32 	%r74, [%rd21+16];
	setp.lt.s32 	%p16, %r74, %r29;
	selp.u32 	%r75, 1, 0, %p16;
	add.s32 	%r76, %r73, %r75;
	ld.global.u32 	%r77, [%rd21+20];
	setp.lt.s32 	%p17, %r77, %r29;
	selp.u32 	%r78, 1, 0, %p17;
	add.s32 	%r79, %r76, %r78;
	ld.global.u32 	%r80, [%rd21+24];
	setp.lt.s32 	%p18, %r80, %r29;
	selp.u32 	%r81, 1, 0, %p18;
	add.s32 	%r82, %r79, %r81;
	ld.global.u32 	%r83, [%rd21+28];
	setp.lt.s32 	%p19, %r83, %r29;
	selp.u32 	%r84, 1, 0, %p19;
	add.s32 	%r136, %r82, %r84;
	add.s32 	%r123, %r123, 16;
	add.s64 	%rd21, %rd21, 64;
	setp.ne.s32 	%p20, %r123, 0;
	@%p20 bra 	$L__BB0_4;
$L__BB0_5:
	setp.eq.s32 	%p21, %r1, 0;
	@%p21 bra 	$L__BB0_14;
	and.b32  	%r11, %r30, 7;
	setp.lt.u32 	%p22, %r1, 8;
	@%p22 bra 	$L__BB0_8;
	mul.wide.u32 	%rd13, %r129, 4;
	add.s64 	%rd14, %rd1, %rd13;
	ld.global.u32 	%r86, [%rd14];
	setp.lt.s32 	%p23, %r86, %r29;
	selp.u32 	%r87, 1, 0, %p23;
	add.s32 	%r88, %r136, %r87;
	ld.global.u32 	%r89, [%rd14+4];
	setp.lt.s32 	%p24, %r89, %r29;
	selp.u32 	%r90, 1, 0, %p24;
	add.s32 	%r91, %r88, %r90;
	ld.global.u32 	%r92, [%rd14+8];
	setp.lt.s32 	%p25, %r92, %r29;
	selp.u32 	%r93, 1, 0, %p25;
	add.s32 	%r94, %r91, %r93;
	ld.global.u32 	%r95, [%rd14+12];
	setp.lt.s32 	%p26, %r95, %r29;
	selp.u32 	%r96, 1, 0, %p26;
	add.s32 	%r97, %r94, %r96;
	ld.global.u32 	%r98, [%rd14+16];
	setp.lt.s32 	%p27, %r98, %r29;
	selp.u32 	%r99, 1, 0, %p27;
	add.s32 	%r100, %r97, %r99;
	ld.global.u32 	%r101, [%rd14+20];
	setp.lt.s32 	%p28, %r101, %r29;
	selp.u32 	%r102, 1, 0, %p28;
	add.s32 	%r103, %r100, %r102;
	ld.global.u32 	%r104, [%rd14+24];
	setp.lt.s32 	%p29, %r104, %r29;
	selp.u32 	%r105, 1, 0, %p29;
	add.s32 	%r106, %r103, %r105;
	ld.global.u32 	%r107, [%rd14+28];
	setp.lt.s32 	%p30, %r107, %r29;
	selp.u32 	%r108, 1, 0, %p30;
	add.s32 	%r136, %r106, %r108;
	add.s32 	%r129, %r129, 8;
$L__BB0_8:
	setp.eq.s32 	%p31, %r11, 0;
	@%p31 bra 	$L__BB0_14;
	and.b32  	%r17, %r30, 3;
	setp.lt.u32 	%p32, %r11, 4;
	@%p32 bra 	$L__BB0_11;
	mul.wide.u32 	%rd15, %r129, 4;
	add.s64 	%rd16, %rd1, %rd15;
	ld.global.u32 	%r110, [%rd16];
	setp.lt.s32 	%p33, %r110, %r29;
	selp.u32 	%r111, 1, 0, %p33;
	add.s32 	%r112, %r136, %r111;
	ld.global.u32 	%r113, [%rd16+4];
	setp.lt.s32 	%p34, %r113, %r29;
	selp.u32 	%r114, 1, 0, %p34;
	add.s32 	%r115, %r112, %r114;
	ld.global.u32 	%r116, [%rd16+8];
	setp.lt.s32 	%p35, %r116, %r29;
	selp.u32 	%r117, 1, 0, %p35;
	add.s32 	%r118, %r115, %r117;
	ld.global.u32 	%r119, [%rd16+12];
	setp.lt.s32 	%p36, %r119, %r29;
	selp.u32 	%r120, 1, 0, %p36;
	add.s32 	%r136, %r118, %r120;
	add.s32 	%r129, %r129, 4;
$L__BB0_11:
	setp.eq.s32 	%p37, %r17, 0;
	@%p37 bra 	$L__BB0_14;
	mul.wide.u32 	%rd17, %r129, 4;
	add.s64 	%rd22, %rd1, %rd17;
	neg.s32 	%r134, %r17;
$L__BB0_13:
	.pragma "nounroll";
	ld.global.u32 	%r121, [%rd22];
	setp.lt.s32 	%p38, %r121, %r29;
	selp.u32 	%r122, 1, 0, %p38;
	add.s32 	%r136, %r136, %r122;
	add.s64 	%rd22, %rd22, 4;
	add.s32 	%r134, %r134, 1;
	setp.ne.s32 	%p39, %r134, 0;
	@%p39 bra 	$L__BB0_13;
$L__BB0_14:
	cvt.u64.u32 	%rd23, %r136;
$L__BB0_15:
	cvta.to.global.u64 	%rd18, %rd10;
	shl.b64 	%rd19, %rd23, 2;
	add.s64 	%rd20, %rd18, %rd19;
	st.global.u32 	[%rd20], %r29;
$L__BB0_16:
	ret;

}


// ===== COMPILED SASS (sm_100) =====

	.target	sm_100

	.elftype	@"ET_EXEC"


//--------------------- .note.nv.tkinfo           --------------------------
	.section	.note.nv.tkinfo,"",@"SHT_NOTE"
	.sectionflags	@"SHF_NOTE_NV_TKINFO"
	.tkinfo
        /*0018*/ 	.word	0x00000002
        /*0030*/ 	.string	""
        /*0030*/ 	.string	"ptxas"
        /*0030*/ 	.string	"Cuda compilation tools, release 13.0, V13.0.88"
        /*0030*/ 	.string	"Build cuda_13.0.r13.0/compiler.36424714_0"
        /*0030*/ 	.string	"-arch sm_100 -m 64 "



//--------------------- .note.nv.cuinfo           --------------------------
	.section	.note.nv.cuinfo,"",@"SHT_NOTE"
	.sectionflags	@"SHF_NOTE_NV_CUINFO"
        /*0018*/ 	.short	0x0002
        /*001a*/ 	.short	0x0064
        /*001c*/ 	.short	0x0082
	.zero		2


//--------------------- .nv.info                  --------------------------
	.section	.nv.info,"",@"SHT_CUDA_INFO"
	.align	4


	//----- nvinfo : EIATTR_REGCOUNT
	.align		4
        /*0000*/ 	.byte	0x04, 0x2f
        /*0002*/ 	.short	(.L_1 - .L_0)
	.align		4
.L_0:
        /*0004*/ 	.word	index@(_Z13findMinKernelPiS_ii)
        /*0008*/ 	.word	0x0000001f


	//----- nvinfo : EIATTR_FRAME_SIZE
	.align		4
.L_1:
        /*000c*/ 	.byte	0x04, 0x11
        /*000e*/ 	.short	(.L_3 - .L_2)
	.align		4
.L_2:
        /*0010*/ 	.word	index@(_Z13findMinKernelPiS_ii)
        /*0014*/ 	.word	0x00000000


	//----- nvinfo : EIATTR_MIN_STACK_SIZE
	.align		4
.L_3:
        /*0018*/ 	.byte	0x04, 0x12
        /*001a*/ 	.short	(.L_5 - .L_4)
	.align		4
.L_4:
        /*001c*/ 	.word	index@(_Z13findMinKernelPiS_ii)
        /*0020*/ 	.word	0x00000000
.L_5:


//--------------------- .nv.compat                --------------------------
	.section	.nv.compat,"",@"SHT_CUDA_COMPAT_INFO"
	.align	4
        /*0000*/ 	.byte	0x02, 0x09, 0x00, 0x00, 0x02, 0x02, 0x01, 0x00, 0x02, 0x05, 0x05, 0x00, 0x03, 0x07, 0x01, 0x01
        /*0010*/ 	.byte	0x02, 0x03, 0x00, 0x00, 0x02, 0x06, 0x01, 0x00, 0x04, 0x0b, 0x08, 0x00, 0x09, 0x00, 0x00, 0x00
        /*0020*/ 	.byte	0x00, 0x00, 0x00, 0x00


//--------------------- .nv.info._Z13findMinKernelPiS_ii --------------------------
	.section	.nv.info._Z13findMinKernelPiS_ii,"",@"SHT_CUDA_INFO"
	.sectionflags	@""
	.align	4


	//----- nvinfo : EIATTR_CUDA_API_VERSION
	.align		4
        /*0000*/ 	.byte	0x04, 0x37
        /*0002*/ 	.short	(.L_7 - .L_6)
.L_6:
        /*0004*/ 	.word	0x00000082


	//----- nvinfo : EIATTR_KPARAM_INFO
	.align		4
.L_7:
        /*0008*/ 	.byte	0x04, 0x17
        /*000a*/ 	.short	(.L_9 - .L_8)
.L_8:
        /*000c*/ 	.word	0x00000000
        /*0010*/ 	.short	0x0003
        /*0012*/ 	.short	0x0014
        /*0014*/ 	.byte	0x00, 0xf0, 0x11, 0x00


	//----- nvinfo : EIATTR_KPARAM_INFO
	.align		4
.L_9:
        /*0018*/ 	.byte	0x04, 0x17
        /*001a*/ 	.short	(.L_11 - .L_10)
.L_10:
        /*001c*/ 	.word	0x00000000
        /*0020*/ 	.short	0x0002
        /*0022*/ 	.short	0x0010
        /*0024*/ 	.byte	0x00, 0xf0, 0x11, 0x00


	//----- nvinfo : EIATTR_KPARAM_INFO
	.align		4
.L_11:
        /*0028*/ 	.byte	0x04, 0x17
        /*002a*/ 	.short	(.L_13 - .L_12)
.L_12:
        /*002c*/ 	.word	0x00000000
        /*0030*/ 	.short	0x0001
        /*0032*/ 	.short	0x0008
        /*0034*/ 	.byte	0x00, 0xf5, 0x21, 0x00


	//----- nvinfo : EIATTR_KPARAM_INFO
	.align		4
.L_13:
        /*0038*/ 	.byte	0x04, 0x17
        /*003a*/ 	.short	(.L_15 - .L_14)
.L_14:
        /*003c*/ 	.word	0x00000000
        /*0040*/ 	.short	0x0000
        /*0042*/ 	.short	0x0000
        /*0044*/ 	.byte	0x00, 0xf5, 0x21, 0x00


	//----- nvinfo : EIATTR_SPARSE_MMA_MASK
	.align		4
.L_15:
        /*0048*/ 	.byte	0x03, 0x50
        /*004a*/ 	.short	0x0000


	//----- nvinfo : EIATTR_MAXREG_COUNT
	.align		4
        /*004c*/ 	.byte	0x03, 0x1b
        /*004e*/ 	.short	0x00ff


	//----- nvinfo : EIATTR_MERCURY_ISA_VERSION
	.align		4
        /*0050*/ 	.byte	0x03, 0x5f
        /*0052*/ 	.short	0x0101


	//----- nvinfo : EIATTR_VRC_CTA_INIT_COUNT
	.align		4
        /*0054*/ 	.byte	0x02, 0x4a
	.zero		1
	.zero		1


	//----- nvinfo : EIATTR_EXIT_INSTR_OFFSETS
	.align		4
        /*0058*/ 	.byte	0x04, 0x1c
        /*005a*/ 	.short	(.L_17 - .L_16)


	//   ....[0]....
.L_16:
        /*005c*/ 	.word	0x00000070


	//   ....[1]....
        /*0060*/ 	.word	0x00000bc0


	//----- nvinfo : EIATTR_CBANK_PARAM_SIZE
	.align		4
.L_17:
        /*0064*/ 	.byte	0x03, 0x19
        /*0066*/ 	.short	0x0018


	//----- nvinfo : EIATTR_PARAM_CBANK
	.align		4
        /*0068*/ 	.byte	0x04, 0x0a
        /*006a*/ 	.short	(.L_19 - .L_18)
	.align		4
.L_18:
        /*006c*/ 	.word	index@(.nv.constant0._Z13findMinKernelPiS_ii)
        /*0070*/ 	.short	0x0380
        /*0072*/ 	.short	0x0018


	//----- nvinfo : EIATTR_SW_WAR
	.align		4
.L_19:
        /*0074*/ 	.byte	0x04, 0x36
        /*0076*/ 	.short	(.L_21 - .L_20)
.L_20:
        /*0078*/ 	.word	0x00000008
.L_21:


//--------------------- .nv.callgraph             --------------------------
	.section	.nv.callgraph,"",@"SHT_CUDA_CALLGRAPH"
	.align	4
	.sectionentsize	8
	.align		4
        /*0000*/ 	.word	0x00000000
	.align		4
        /*0004*/ 	.word	0xffffffff
	.align		4
        /*0008*/ 	.word	0x00000000
	.align		4
        /*000c*/ 	.word	0xfffffffe
	.align		4
        /*0010*/ 	.word	0x00000000
	.align		4
        /*0014*/ 	.word	0xfffffffd
	.align		4
        /*0018*/ 	.word	0x00000000
	.align		4
        /*001c*/ 	.word	0xfffffffc


//--------------------- .text._Z13findMinKernelPiS_ii --------------------------
	.section	.text._Z13findMinKernelPiS_ii,"ax",@progbits
	.align	128
        .global         _Z13findMinKernelPiS_ii
        .type           _Z13findMinKernelPiS_ii,@function
        .size           _Z13findMinKernelPiS_ii,(.L_x_8 - _Z13findMinKernelPiS_ii)
        .other          _Z13findMinKernelPiS_ii,@"STO_CUDA_ENTRY STV_DEFAULT"
_Z13findMinKernelPiS_ii:
.text._Z13findMinKernelPiS_ii:
[----:B------:R-:W-:Y:S01]  /*0000*/  LDC R1, c[0x0][0x37c] ;  /* 0x0000df00ff017b82 */ /* 0x000fe20000000800 */
[----:B------:R-:W0:Y:S07]  /*0010*/  S2R R3, SR_TID.X ;  /* 0x0000000000037919 */ /* 0x000e2e0000002100 */
[----:B------:R-:W0:Y:S01]  /*0020*/  S2UR UR4, SR_CTAID.X ;  /* 0x00000000000479c3 */ /* 0x000e220000002500 */
[----:B------:R-:W1:Y:S07]  /*0030*/  LDCU UR9, c[0x0][0x394] ;  /* 0x00007280ff0977ac */ /* 0x000e6e0008000800 */
[----:B------:R-:W0:Y:S02]  /*0040*/  LDC R0, c[0x0][0x360] ;  /* 0x0000d800ff007b82 */ /* 0x000e240000000800 */
[----:B0-----:R-:W-:-:S05]  /*0050*/  IMAD R0, R0, UR4, R3 ;  /* 0x0000000400007c24 */ /* 0x001fca000f8e0203 */
[----:B-1----:R-:W-:-:S13]  /*0060*/  ISETP.GE.AND P0, PT, R0, UR9, PT ;  /* 0x0000000900007c0c */ /* 0x002fda000bf06270 */
[----:B------:R-:W-:Y:S05]  /*0070*/  @P0 EXIT ;  /* 0x000000000000094d */ /* 0x000fea0003800000 */
[----:B------:R-:W-:Y:S01]  /*0080*/  UISETP.GE.AND UP0, UPT, UR9, 0x1, UPT ;  /* 0x000000010900788c */ /* 0x000fe2000bf06270 */
[----:B------:R-:W-:Y:S01]  /*0090*/  CS2R R2, SRZ ;  /* 0x0000000000027805 */ /* 0x000fe2000001ff00 */
[----:B------:R-:W0:Y:S07]  /*00a0*/  LDCU.64 UR10, c[0x0][0x358] ;  /* 0x00006b00ff0a77ac */ /* 0x000e2e0008000a00 */
[----:B------:R-:W-:Y:S05]  /*00b0*/  BRA.U !UP0, `(.L_x_0) ;  /* 0x0000000908ac7547 */ /* 0x000fea000b800000 */
[----:B------:R-:W-:Y:S01]  /*00c0*/  UISETP.GE.U32.AND UP1, UPT, UR9, 0x10, UPT ;  /* 0x000000100900788c */ /* 0x000fe2000bf26070 */
[----:B------:R-:W-:Y:S01]  /*00d0*/  IMAD.MOV.U32 R4, RZ, RZ, RZ ;  /* 0x000000ffff047224 */ /* 0x000fe200078e00ff */
[----:B------:R-:W-:Y:S01]  /*00e0*/  ULOP3.LUT UR6, UR9, 0xf, URZ, 0xc0, !UPT ;  /* 0x0000000f09067892 */ /* 0x000fe2000f8ec0ff */
[----:B------:R-:W-:-:S03]  /*00f0*/  IMAD.MOV.U32 R0, RZ, RZ, RZ ;  /* 0x000000ffff007224 */ /* 0x000fc600078e00ff */
[----:B------:R-:W-:-:S03]  /*0100*/  UISETP.NE.AND UP0, UPT, UR6, URZ, UPT ;  /* 0x000000ff0600728c */ /* 0x000fc6000bf05270 */
[----:B------:R-:W-:Y:S08]  /*0110*/  BRA.U !UP1, `(.L_x_1) ;  /* 0x00000005093c7547 */ /* 0x000ff0000b800000 */
[----:B------:R-:W1:Y:S01]  /*0120*/  LDCU.64 UR4, c[0x0][0x380] ;  /* 0x00007000ff0477ac */ /* 0x000e620008000a00 */
[----:B------:R-:W2:Y:S01]  /*0130*/  LDC R5, c[0x0][0x390] ;  /* 0x0000e400ff057b82 */ /* 0x000ea20000000800 */
[----:B------:R-:W-:Y:S01]  /*0140*/  IMAD.MOV.U32 R0, RZ, RZ, RZ ;  /* 0x000000ffff007224 */ /* 0x000fe200078e00ff */
[----:B------:R-:W-:-:S04]  /*0150*/  ULOP3.LUT UR7, UR9, 0x7ffffff0, URZ, 0xc0, !UPT ;  /* 0x7ffffff009077892 */ /* 0x000fc8000f8ec0ff */
[----:B------:R-:W-:Y:S02]  /*0160*/  UIADD3 UR8, UPT, UPT, -UR7, URZ, URZ ;  /* 0x000000ff07087290 */ /* 0x000fe4000fffe1ff */
[----:B------:R-:W-:Y:S01]  /*0170*/  MOV R4, UR7 ;  /* 0x0000000700047c02 */ /* 0x000fe20008000f00 */
[----:B-1----:R-:W-:-:S04]  /*0180*/  UIADD3 UR4, UP1, UPT, UR4, 0x20, URZ ;  /* 0x0000002004047890 */ /* 0x002fc8000ff3e0ff */
[----:B------:R-:W-:Y:S02]  /*0190*/  UIADD3.X UR5, UPT, UPT, URZ, UR5, URZ, UP1, !UPT ;  /* 0x00000005ff057290 */ /* 0x000fe40008ffe4ff */
[----:B------:R-:W-:-:S04]  /*01a0*/  IMAD.U32 R2, RZ, RZ, UR4 ;  /* 0x00000004ff027e24 */ /* 0x000fc8000f8e00ff */
[----:B------:R-:W-:-:S07]  /*01b0*/  IMAD.U32 R3, RZ, RZ, UR5 ;  /* 0x00000005ff037e24 */ /* 0x000fce000f8e00ff */
.L_x_2:
[----:B0-----:R-:W2:Y:S04]  /*01c0*/  LDG.E R18, desc[UR10][R2.64+-0x20] ;  /* 0xffffe00a02127981 */ /* 0x001ea8000c1e1900 */
[----:B------:R-:W3:Y:S04]  /*01d0*/  LDG.E R20, desc[UR10][R2.64+-0x1c] ;  /* 0xffffe40a02147981 */ /* 0x000ee8000c1e1900 */
[----:B------:R-:W4:Y:S04]  /*01e0*/  LDG.E R22, desc[UR10][R2.64+-0x18] ;  /* 0xffffe80a02167981 */ /* 0x000f28000c1e1900 */
[----:B------:R-:W5:Y:S04]  /*01f0*/  LDG.E R24, desc[UR10][R2.64+-0x14] ;  /* 0xffffec0a02187981 */ /* 0x000f68000c1e1900 */
        /* <DEDUP_REMOVED lines=11> */
[----:B------:R-:W5:Y:S01]  /*02b0*/  LDG.E R6, desc[UR10][R2.64+0x1c] ;  /* 0x00001c0a02067981 */ /* 0x000f62000c1e1900 */
[----:B------:R-:W-:Y:S01]  /*02c0*/  VIADD R7, R0, 0x1 ;  /* 0x0000000100077836 */ /* 0x000fe20000000000 */
[----:B------:R-:W-:-:S04]  /*02d0*/  UIADD3 UR8, UPT, UPT, UR8, 0x10, URZ ;  /* 0x0000001008087890 */ /* 0x000fc8000fffe0ff */
[----:B------:R-:W-:Y:S01]  /*02e0*/  UISETP.NE.AND UP1, UPT, UR8, URZ, UPT ;  /* 0x000000ff0800728c */ /* 0x000fe2000bf25270 */
[-C--:B--2---:R-:W-:Y:S02]  /*02f0*/  ISETP.GE.AND P0, PT, R18, R5.reuse, PT ;  /* 0x000000051200720c */ /* 0x084fe40003f06270 */
[----:B---3--:R-:W-:-:S11]  /*0300*/  ISETP.GE.AND P1, PT, R20, R5, PT ;  /* 0x000000051400720c */ /* 0x008fd60003f26270 */
[----:B------:R-:W-:Y:S02]  /*0310*/  @P0 IADD3 R7, PT, PT, R0, RZ, RZ ;  /* 0x000000ff00070210 */ /* 0x000fe40007ffe0ff */
[----:B----4-:R-:W-:-:S03]  /*0320*/  ISETP.GE.AND P0, PT, R22, R5, PT ;  /* 0x000000051600720c */ /* 0x010fc60003f06270 */
[----:B------:R-:W-:Y:S02]  /*0330*/  VIADD R0, R7, 0x1 ;  /* 0x0000000107007836 */ /* 0x000fe40000000000 */
[----:B------:R-:W-:Y:S01]  /*0340*/  @P1 IMAD.MOV R0, RZ, RZ, R7 ;  /* 0x000000ffff001224 */ /* 0x000fe200078e0207 */
[----:B-----5:R-:W-:-:S03]  /*0350*/  ISETP.GE.AND P1, PT, R24, R5, PT ;  /* 0x000000051800720c */ /* 0x020fc60003f26270 */
[----:B------:R-:W-:-:S04]  /*0360*/  VIADD R7, R0, 0x1 ;  /* 0x0000000100077836 */ /* 0x000fc80000000000 */
[----:B------:R-:W-:Y:S02]  /*0370*/  @P0 IADD3 R7, PT, PT, R0, RZ, RZ ;  /* 0x000000ff00070210 */ /* 0x000fe40007ffe0ff */
[----:B------:R-:W-:-:S03]  /*0380*/  ISETP.GE.AND P0, PT, R26, R5, PT ;  /* 0x000000051a00720c */ /* 0x000fc60003f06270 */
[----:B------:R-:W-:Y:S02]  /*0390*/  VIADD R0, R7, 0x1 ;  /* 0x0000000107007836 */ /* 0x000fe40000000000 */
[----:B------:R-:W-:Y:S01]  /*03a0*/  @P1 IMAD.MOV R0, RZ, RZ, R7 ;  /* 0x000000ffff001224 */ /* 0x000fe200078e0207 */
[----:B------:R-:W-:-:S03]  /*03b0*/  ISETP.GE.AND P1, PT, R28, R5, PT ;  /* 0x000000051c00720c */ /* 0x000fc60003f26270 */
[----:B------:R-:W-:-:S04]  /*03c0*/  VIADD R7, R0, 0x1 ;  /* 0x0000000100077836 */ /* 0x000fc80000000000 */
[----:B------:R-:W-:Y:S02]  /*03d0*/  @P0 IADD3 R7, PT, PT, R0, RZ, RZ ;  /* 0x000000ff00070210 */ /* 0x000fe40007ffe0ff */
[----:B------:R-:W-:-:S03]  /*03e0*/  ISETP.GE.AND P0, PT, R9, R5, PT ;  /* 0x000000050900720c */ /* 0x000fc60003f06270 */
[----:B------:R-:W-:Y:S02]  /*03f0*/  VIADD R0, R7, 0x1 ;  /* 0x0000000107007836 */ /* 0x000fe40000000000 */
[----:B------:R-:W-:Y:S01]  /*0400*/  @P1 IMAD.MOV R0, RZ, RZ, R7 ;  /* 0x000000ffff001224 */ /* 0x000fe200078e0207 */
[----:B------:R-:W-:-:S04]  /*0410*/  ISETP.GE.AND P1, PT, R11, R5, PT ;  /* 0x000000050b00720c */ /* 0x000fc80003f26270 */
[----:B------:R-:W-:-:S03]  /*0420*/  IADD3 R7, PT, PT, R0, 0x1, RZ ;  /* 0x0000000100077810 */ /* 0x000fc60007ffe0ff */
[----:B------:R-:W-:Y:S01]  /*0430*/  @P0 IMAD.MOV R7, RZ, RZ, R0 ;  /* 0x000000ffff070224 */ /* 0x000fe200078e0200 */
[----:B------:R-:W-:-:S03]  /*0440*/  ISETP.GE.AND P0, PT, R13, R5, PT ;  /* 0x000000050d00720c */ /* 0x000fc60003f06270 */
[C---:B------:R-:W-:Y:S02]  /*0450*/  VIADD R0, R7.reuse, 0x1 ;  /* 0x0000000107007836 */ /* 0x040fe40000000000 */
[----:B------:R-:W-:Y:S02]  /*0460*/  @P1 IADD3 R0, PT, PT, R7, RZ, RZ ;  /* 0x000000ff07001210 */ /* 0x000fe40007ffe0ff */
[----:B------:R-:W-:-:S03]  /*0470*/  ISETP.GE.AND P1, PT, R15, R5, PT ;  /* 0x000000050f00720c */ /* 0x000fc60003f26270 */
[----:B------:R-:W-:-:S03]  /*0480*/  VIADD R7, R0, 0x1 ;  /* 0x0000000100077836 */ /* 0x000fc60000000000 */
[----:B------:R-:W-:Y:S01]  /*0490*/  @P0 IMAD.MOV R7, RZ, RZ, R0 ;  /* 0x000000ffff070224 */ /* 0x000fe200078e0200 */
[----:B------:R-:W-:-:S04]  /*04a0*/  ISETP.GE.AND P0, PT, R16, R5, PT ;  /* 0x000000051000720c */ /* 0x000fc80003f06270 */
[----:B------:R-:W-:Y:S02]  /*04b0*/  IADD3 R0, PT, PT, R7, 0x1, RZ ;  /* 0x0000000107007810 */ /* 0x000fe40007ffe0ff */
[----:B------:R-:W-:Y:S01]  /*04c0*/  @P1 IMAD.MOV R0, RZ, RZ, R7 ;  /* 0x000000ffff001224 */ /* 0x000fe200078e0207 */
[----:B------:R-:W-:-:S03]  /*04d0*/  ISETP.GE.AND P1, PT, R14, R5, PT ;  /* 0x000000050e00720c */ /* 0x000fc60003f26270 */
[----:B------:R-:W-:-:S03]  /*04e0*/  VIADD R7, R0, 0x1 ;  /* 0x0000000100077836 */ /* 0x000fc60000000000 */
        /* <DEDUP_REMOVED lines=13> */
[----:B------:R-:W-:-:S04]  /*05c0*/  IADD3 R2, P0, PT, R2, 0x40, RZ ;  /* 0x0000004002027810 */ /* 0x000fc80007f1e0ff */
[----:B------:R-:W-:Y:S01]  /*05d0*/  IADD3 R0, PT, PT, R6, 0x1, RZ ;  /* 0x0000000106007810 */ /* 0x000fe20007ffe0ff */
[----:B------:R-:W-:Y:S02]  /*05e0*/  IMAD.X R3, RZ, RZ, R3, P0 ;  /* 0x000000ffff037224 */ /* 0x000fe400000e0603 */
[----:B------:R-:W-:Y:S01]  /*05f0*/  @P1 IMAD.MOV R0, RZ, RZ, R6 ;  /* 0x000000ffff001224 */ /* 0x000fe200078e0206 */
[----:B------:R-:W-:Y:S06]  /*0600*/  BRA.U UP1, `(.L_x_2) ;  /* 0xfffffff901ec7547 */ /* 0x000fec000b83ffff */
.L_x_1:
[----:B------:R-:W-:Y:S05]  /*0610*/  BRA.U !UP0, `(.L_x_3) ;  /* 0x00000005084c7547 */ /* 0x000fea000b800000 */
[----:B------:R-:W-:Y:S02]  /*0620*/  UISETP.GE.U32.AND UP0, UPT, UR6, 0x8, UPT ;  /* 0x000000080600788c */ /* 0x000fe4000bf06070 */
[----:B------:R-:W-:-:S04]  /*0630*/  ULOP3.LUT UR5, UR9, 0x7, URZ, 0xc0, !UPT ;  /* 0x0000000709057892 */ /* 0x000fc8000f8ec0ff */
[----:B------:R-:W-:-:S03]  /*0640*/  UISETP.NE.AND UP1, UPT, UR5, URZ, UPT ;  /* 0x000000ff0500728c */ /* 0x000fc6000bf25270 */
[----:B------:R-:W-:Y:S08]  /*0650*/  BRA.U !UP0, `(.L_x_4) ;  /* 0x0000000108907547 */ /* 0x000ff0000b800000 */
[----:B------:R-:W1:Y:S08]  /*0660*/  LDC.64 R2, c[0x0][0x380] ;  /* 0x0000e000ff027b82 */ /* 0x000e700000000a00 */
[----:B------:R-:W2:Y:S01]  /*0670*/  LDC R13, c[0x0][0x390] ;  /* 0x0000e400ff0d7b82 */ /* 0x000ea20000000800 */
[----:B-1----:R-:W-:-:S05]  /*0680*/  IMAD.WIDE.U32 R2, R4, 0x4, R2 ;  /* 0x0000000404027825 */ /* 0x002fca00078e0002 */
[----:B0-----:R-:W2:Y:S04]  /*0690*/  LDG.E R5, desc[UR10][R2.64] ;  /* 0x0000000a02057981 */ /* 0x001ea8000c1e1900 */
[----:B------:R-:W3:Y:S04]  /*06a0*/  LDG.E R6, desc[UR10][R2.64+0x4] ;  /* 0x0000040a02067981 */ /* 0x000ee8000c1e1900 */
[----:B------:R-:W4:Y:S04]  /*06b0*/  LDG.E R7, desc[UR10][R2.64+0x8] ;  /* 0x0000080a02077981 */ /* 0x000f28000c1e1900 */
[----:B------:R-:W5:Y:S04]  /*06c0*/  LDG.E R8, desc[UR10][R2.64+0xc] ;  /* 0x00000c0a02087981 */ /* 0x000f68000c1e1900 */
[----:B------:R-:W5:Y:S04]  /*06d0*/  LDG.E R9, desc[UR10][R2.64+0x10] ;  /* 0x0000100a02097981 */ /* 0x000f68000c1e1900 */
[----:B------:R-:W5:Y:S04]  /*06e0*/  LDG.E R10, desc[UR10][R2.64+0x14] ;  /* 0x0000140a020a7981 */ /* 0x000f68000c1e1900 */
[----:B------:R-:W5:Y:S04]  /*06f0*/  LDG.E R11, desc[UR10][R2.64+0x18] ;  /* 0x0000180a020b7981 */ /* 0x000f68000c1e1900 */
[----:B------:R0:W5:Y:S01]  /*0700*/  LDG.E R12, desc[UR10][R2.64+0x1c] ;  /* 0x00001c0a020c7981 */ /* 0x000162000c1e1900 */
[----:B------:R-:W-:-:S02]  /*0710*/  IADD3 R4, PT, PT, R4, 0x8, RZ ;  /* 0x0000000804047810 */ /* 0x000fc40007ffe0ff */
[-C--:B--2---:R-:W-:Y:S02]  /*0720*/  ISETP.GE.AND P1, PT, R5, R13.reuse, PT ;  /* 0x0000000d0500720c */ /* 0x084fe40003f26270 */
[----:B------:R-:W-:Y:S02]  /*0730*/  IADD3 R5, PT, PT, R0, 0x1, RZ ;  /* 0x0000000100057810 */ /* 0x000fe40007ffe0ff */
[----:B---3--:R-:W-:-:S09]  /*0740*/  ISETP.GE.AND P0, PT, R6, R13, PT ;  /* 0x0000000d0600720c */ /* 0x008fd20003f06270 */
[----:B------:R-:W-:Y:S01]  /*0750*/  @P1 IMAD.MOV R5, RZ, RZ, R0 ;  /* 0x000000ffff051224 */ /* 0x000fe200078e0200 */
[----:B----4-:R-:W-:-:S03]  /*0760*/  ISETP.GE.AND P1, PT, R7, R13, PT ;  /* 0x0000000d0700720c */ /* 0x010fc60003f26270 */
[C---:B------:R-:W-:Y:S01]  /*0770*/  VIADD R0, R5.reuse, 0x1 ;  /* 0x0000000105007836 */ /* 0x040fe20000000000 */
[----:B------:R-:W-:Y:S02]  /*0780*/  @P0 IADD3 R0, PT, PT, R5, RZ, RZ ;  /* 0x000000ff05000210 */ /* 0x000fe40007ffe0ff */
[----:B-----5:R-:W-:-:S03]  /*0790*/  ISETP.GE.AND P0, PT, R8, R13, PT ;  /* 0x0000000d0800720c */ /* 0x020fc60003f06270 */
[----:B------:R-:W-:-:S04]  /*07a0*/  VIADD R5, R0, 0x1 ;  /* 0x0000000100057836 */ /* 0x000fc80000000000 */
[----:B------:R-:W-:Y:S01]  /*07b0*/  @P1 IMAD.MOV R5, RZ, RZ, R0 ;  /* 0x000000ffff051224 */ /* 0x000fe200078e0200 */
[----:B------:R-:W-:-:S04]  /*07c0*/  ISETP.GE.AND P1, PT, R9, R13, PT ;  /* 0x0000000d0900720c */ /* 0x000fc80003f26270 */
[----:B------:R-:W-:Y:S01]  /*07d0*/  IADD3 R0, PT, PT, R5, 0x1, RZ ;  /* 0x0000000105007810 */ /* 0x000fe20007ffe0ff */
[----:B------:R-:W-:Y:S01]  /*07e0*/  @P0 IMAD.MOV R0, RZ, RZ, R5 ;  /* 0x000000ffff000224 */ /* 0x000fe200078e0205 */
[----:B------:R-:W-:-:S03]  /*07f0*/  ISETP.GE.AND P0, PT, R10, R13, PT ;  /* 0x0000000d0a00720c */ /* 0x000fc60003f06270 */
[----:B0-----:R-:W-:-:S04]  /*0800*/  VIADD R2, R0, 0x1 ;  /* 0x0000000100027836 */ /* 0x001fc80000000000 */
[----:B------:R-:W-:Y:S02]  /*0810*/  @P1 IADD3 R2, PT, PT, R0, RZ, RZ ;  /* 0x000000ff00021210 */ /* 0x000fe40007ffe0ff */
[----:B------:R-:W-:-:S03]  /*0820*/  ISETP.GE.AND P1, PT, R11, R13, PT ;  /* 0x0000000d0b00720c */ /* 0x000fc60003f26270 */
[----:B------:R-:W-:Y:S02]  /*0830*/  VIADD R0, R2, 0x1 ;  /* 0x0000000102007836 */ /* 0x000fe40000000000 */
[----:B------:R-:W-:Y:S01]  /*0840*/  @P0 IMAD.MOV R0, RZ, RZ, R2 ;  /* 0x000000ffff000224 */ /* 0x000fe200078e0202 */
[----:B------:R-:W-:-:S04]  /*0850*/  ISETP.GE.AND P0, PT, R12, R13, PT ;  /* 0x0000000d0c00720c */ /* 0x000fc80003f06270 */
[----:B------:R-:W-:-:S03]  /*0860*/  IADD3 R2, PT, PT, R0, 0x1, RZ ;  /* 0x0000000100027810 */ /* 0x000fc60007ffe0ff */
[----:B------:R-:W-:-:S04]  /*0870*/  @P1 IMAD.MOV R2, RZ, RZ, R0 ;  /* 0x000000ffff021224 */ /* 0x000fc800078e0200 */
[----:B------:R-:W-:Y:S02]  /*0880*/  VIADD R0, R2, 0x1 ;  /* 0x0000000102007836 */ /* 0x000fe40000000000 */
[----:B------:R-:W-:-:S07]  /*0890*/  @P0 IMAD.MOV R0, RZ, RZ, R2 ;  /* 0x000000ffff000224 */ /* 0x000fce00078e0202 */
.L_x_4:
        /* <DEDUP_REMOVED lines=11> */
[----:B------:R-:W5:Y:S01]  /*0950*/  LDG.E R11, desc[UR10][R2.64+0xc] ;  /* 0x00000c0a020b7981 */ /* 0x000f62000c1e1900 */
[----:B------:R-:W-:-:S02]  /*0960*/  IADD3 R4, PT, PT, R4, 0x4, RZ ;  /* 0x0000000404047810 */ /* 0x000fc40007ffe0ff */
[-C--:B--2---:R-:W-:Y:S01]  /*0970*/  ISETP.GE.AND P1, PT, R5, R6.reuse, PT ;  /* 0x000000060500720c */ /* 0x084fe20003f26270 */
[----:B------:R-:W-:Y:S01]  /*0980*/  VIADD R5, R0, 0x1 ;  /* 0x0000000100057836 */ /* 0x000fe20000000000 */
[----:B---3--:R-:W-:-:S11]  /*0990*/  ISETP.GE.AND P0, PT, R7, R6, PT ;  /* 0x000000060700720c */ /* 0x008fd60003f06270 */
[----:B------:R-:W-:Y:S02]  /*09a0*/  @P1 IADD3 R5, PT, PT, R0, RZ, RZ ;  /* 0x000000ff00051210 */ /* 0x000fe40007ffe0ff */
[----:B----4-:R-:W-:-:S03]  /*09b0*/  ISETP.GE.AND P1, PT, R9, R6, PT ;  /* 0x000000060900720c */ /* 0x010fc60003f26270 */
[----:B------:R-:W-:Y:S02]  /*09c0*/  VIADD R0, R5, 0x1 ;  /* 0x0000000105007836 */ /* 0x000fe40000000000 */
[----:B------:R-:W-:Y:S01]  /*09d0*/  @P0 IMAD.MOV R0, RZ, RZ, R5 ;  /* 0x000000ffff000224 */ /* 0x000fe200078e0205 */
[----:B-----5:R-:W-:-:S04]  /*09e0*/  ISETP.GE.AND P0, PT, R11, R6, PT ;  /* 0x000000060b00720c */ /* 0x020fc80003f06270 */
[----:B------:R-:W-:-:S03]  /*09f0*/  IADD3 R5, PT, PT, R0, 0x1, RZ ;  /* 0x0000000100057810 */ /* 0x000fc60007ffe0ff */
[----:B------:R-:W-:-:S04]  /*0a00*/  @P1 IMAD.MOV R5, RZ, RZ, R0 ;  /* 0x000000ffff051224 */ /* 0x000fc800078e0200 */
[----:B------:R-:W-:Y:S02]  /*0a10*/  VIADD R0, R5, 0x1 ;  /* 0x0000000105007836 */ /* 0x000fe40000000000 */
[----:B------:R-:W-:-:S07]  /*0a20*/  @P0 IMAD.MOV R0, RZ, RZ, R5 ;  /* 0x000000ffff000224 */ /* 0x000fce00078e0205 */
.L_x_5:
[----:B------:R-:W-:Y:S05]  /*0a30*/  BRA.U !UP1, `(.L_x_3) ;  /* 0x0000000109447547 */ /* 0x000fea000b800000 */
[----:B------:R-:W1:Y:S01]  /*0a40*/  LDC.64 R2, c[0x0][0x380] ;  /* 0x0000e000ff027b82 */ /* 0x000e620000000a00 */
[----:B------:R-:W-:-:S07]  /*0a50*/  UIADD3 UR4, UPT, UPT, -UR4, URZ, URZ ;  /* 0x000000ff04047290 */ /* 0x000fce000fffe1ff */
[----:B------:R-:W2:Y:S01]  /*0a60*/  LDC R7, c[0x0][0x390] ;  /* 0x0000e400ff077b82 */ /* 0x000ea20000000800 */
[----:B-1----:R-:W-:-:S04]  /*0a70*/  IMAD.WIDE.U32 R4, R4, 0x4, R2 ;  /* 0x0000000404047825 */ /* 0x002fc800078e0002 */
[----:B------:R-:W-:-:S07]  /*0a80*/  IMAD.MOV.U32 R6, RZ, RZ, R4 ;  /* 0x000000ffff067224 */ /* 0x000fce00078e0004 */
.L_x_6:
[----:B------:R-:W-:Y:S01]  /*0a90*/  MOV R2, R6 ;  /* 0x0000000600027202 */ /* 0x000fe20000000f00 */
[----:B------:R-:W-:-:S05]  /*0aa0*/  IMAD.MOV.U32 R3, RZ, RZ, R5 ;  /* 0x000000ffff037224 */ /* 0x000fca00078e0005 */
[----:B0-----:R-:W2:Y:S01]  /*0ab0*/  LDG.E R2, desc[UR10][R2.64] ;  /* 0x0000000a02027981 */ /* 0x001ea2000c1e1900 */
[----:B------:R-:W-:Y:S01]  /*0ac0*/  UIADD3 UR4, UPT, UPT, UR4, 0x1, URZ ;  /* 0x0000000104047890 */ /* 0x000fe2000fffe0ff */
[----:B------:R-:W-:Y:S01]  /*0ad0*/  VIADD R4, R0, 0x1 ;  /* 0x0000000100047836 */ /* 0x000fe20000000000 */
[----:B------:R-:W-:Y:S02]  /*0ae0*/  IADD3 R6, P1, PT, R6, 0x4, RZ ;  /* 0x0000000406067810 */ /* 0x000fe40007f3e0ff */
[----:B------:R-:W-:-:S03]  /*0af0*/  UISETP.NE.AND UP0, UPT, UR4, URZ, UPT ;  /* 0x000000ff0400728c */ /* 0x000fc6000bf05270 */
[----:B------:R-:W-:Y:S01]  /*0b00*/  IMAD.X R5, RZ, RZ, R5, P1 ;  /* 0x000000ffff057224 */ /* 0x000fe200008e0605 */
[----:B--2---:R-:W-:-:S13]  /*0b10*/  ISETP.GE.AND P0, PT, R2, R7, PT ;  /* 0x000000070200720c */ /* 0x004fda0003f06270 */
[----:B------:R-:W-:-:S05]  /*0b20*/  @P0 IADD3 R4, PT, PT, R0, RZ, RZ ;  /* 0x000000ff00040210 */ /* 0x000fca0007ffe0ff */
[----:B------:R-:W-:Y:S01]  /*0b30*/  IMAD.MOV.U32 R0, RZ, RZ, R4 ;  /* 0x000000ffff007224 */ /* 0x000fe200078e0004 */
[----:B------:R-:W-:Y:S06]  /*0b40*/  BRA.U UP0, `(.L_x_6) ;  /* 0xfffffffd00d07547 */ /* 0x000fec000b83ffff */
.L_x_3:
[----:B------:R-:W-:Y:S01]  /*0b50*/  MOV R2, R0 ;  /* 0x0000000000027202 */ /* 0x000fe20000000f00 */
[----:B------:R-:W-:-:S07]  /*0b60*/  IMAD.MOV.U32 R3, RZ, RZ, RZ ;  /* 0x000000ffff037224 */ /* 0x000fce00078e00ff */
.L_x_0:
[----:B------:R-:W1:Y:S08]  /*0b70*/  LDC.64 R4, c[0x0][0x388] ;  /* 0x0000e200ff047b82 */ /* 0x000e700000000a00 */
[----:B------:R-:W0:Y:S01]  /*0b80*/  LDC R7, c[0x0][0x390] ;  /* 0x0000e400ff077b82 */ /* 0x000e220000000800 */
[----:B-1----:R-:W-:-:S04]  /*0b90*/  LEA R4, P0, R2, R4, 0x2 ;  /* 0x0000000402047211 */ /* 0x002fc800078010ff */
[----:B------:R-:W-:-:S05]  /*0ba0*/  LEA.HI.X R5, R2, R5, R3, 0x2, P0 ;  /* 0x0000000502057211 */ /* 0x000fca00000f1403 */
[----:B0-----:R-:W-:Y:S01]  /*0bb0*/  STG.E desc[UR10][R4.64], R7 ;  /* 0x0000000704007986 */ /* 0x001fe2000c10190a */
[----:B------:R-:W-:Y:S05]  /*0bc0*/  EXIT ;  /* 0x000000000000794d */ /* 0x000fea0003800000 */
.L_x_7:
[----:B------:R-:W-:-:S00]  /*0bd0*/  BRA `(.L_x_7) ;  /* 0xfffffffc00fc7947 */ /* 0x000fc0000383ffff */
[----:B------:R-:W-:-:S00]  /*0be0*/  NOP ;  /* 0x0000000000007918 */ /* 0x000fc00000000000 */
        /* <DEDUP_REMOVED lines=9> */
.L_x_8:


//--------------------- .nv.shared.reserved.0     --------------------------
	.section	.nv.shared.reserved.0,"aw",@nobits
	.weak		__nv_reservedSMEM_offset_0_alias
	.size		__nv_reservedSMEM_offset_0_alias, 0, 64
	.other		__nv_reservedSMEM_offset_0_alias,@"STO_CUDA_RESERVED_SHARED STV_DEFAULT"
__nv_reservedSMEM_offset_0_alias:
	.zero		0
	.zero		64


//--------------------- .nv.constant0._Z13findMinKernelPiS_ii --------------------------
	.section	.nv.constant0._Z13findMinKernelPiS_ii,"a",@progbits
	.sectionflags	@""
	.align	4
.nv.constant0._Z13findMinKernelPiS_ii:
	.zero		920


//--------------------- SYMBOLS --------------------------

	.type		.nv.reservedSmem.offset0,@object
	.size		.nv.reservedSmem.offset0,0x4
